//
// Generated by NVIDIA NVVM Compiler
//
// Compiler Build ID: CL-36424714
// Cuda compilation tools, release 13.0, V13.0.88
// Based on NVVM 20.0.0
//

.version 9.0
.target sm_100
.address_size 64

	// .globl	_Z6vecAddPiS_S_i

.visible .entry _Z6vecAddPiS_S_i(
	.param .u64 .ptr .align 1 _Z6vecAddPiS_S_i_param_0,
	.param .u64 .ptr .align 1 _Z6vecAddPiS_S_i_param_1,
	.param .u64 .ptr .align 1 _Z6vecAddPiS_S_i_param_2,
	.param .u32 _Z6vecAddPiS_S_i_param_3
)
{
	.reg .pred 	%p<2>;
	.reg .b32 	%r<9>;
	.reg .b64 	%rd<11>;

	ld.param.u64 	%rd1, [_Z6vecAddPiS_S_i_param_0];
	ld.param.u64 	%rd2, [_Z6vecAddPiS_S_i_param_1];
	ld.param.u64 	%rd3, [_Z6vecAddPiS_S_i_param_2];
	ld.param.u32 	%r2, [_Z6vecAddPiS_S_i_param_3];
	mov.u32 	%r3, %tid.x;
	mov.u32 	%r4, %ntid.x;
	mov.u32 	%r5, %ctaid.x;
	mad.lo.s32 	%r1, %r4, %r5, %r3;
	setp.ge.s32 	%p1, %r1, %r2;
	@%p1 bra 	$L__BB0_2;
	cvta.to.global.u64 	%rd4, %rd1;
	cvta.to.global.u64 	%rd5, %rd2;
	cvta.to.global.u64 	%rd6, %rd3;
	mul.wide.s32 	%rd7, %r1, 4;
	add.s64 	%rd8, %rd4, %rd7;
	ld.global.u32 	%r6, [%rd8];
	add.s64 	%rd9, %rd5, %rd7;
	ld.global.u32 	%r7, [%rd9];
	add.s32 	%r8, %r7, %r6;
	add.s64 	%rd10, %rd6, %rd7;
	st.global.u32 	[%rd10], %r8;
$L__BB0_2:
	ret;

}


// ===== COMPILED SASS (sm_100) =====

	.target	sm_100

	.elftype	@"ET_EXEC"


//--------------------- .note.nv.tkinfo           --------------------------
	.section	.note.nv.tkinfo,"",@"SHT_NOTE"
	.sectionflags	@"SHF_NOTE_NV_TKINFO"
	.tkinfo
        /*0018*/ 	.word	0x00000002
        /*0030*/ 	.string	""
        /*0030*/ 	.string	"ptxas"
        /*0030*/ 	.string	"Cuda compilation tools, release 13.0, V13.0.88"
        /*0030*/ 	.string	"Build cuda_13.0.r13.0/compiler.36424714_0"
        /*0030*/ 	.string	"-arch sm_100 -m 64 "



//--------------------- .note.nv.cuinfo           --------------------------
	.section	.note.nv.cuinfo,"",@"SHT_NOTE"
	.sectionflags	@"SHF_NOTE_NV_CUINFO"
        /*0018*/ 	.short	0x0002
        /*001a*/ 	.short	0x0064
        /*001c*/ 	.short	0x0082
	.zero		2


//--------------------- .nv.info                  --------------------------
	.section	.nv.info,"",@"SHT_CUDA_INFO"
	.align	4


	//----- nvinfo : EIATTR_REGCOUNT
	.align		4
        /*0000*/ 	.byte	0x04, 0x2f
        /*0002*/ 	.short	(.L_1 - .L_0)
	.align		4
.L_0:
        /*0004*/ 	.word	index@(_Z6vecAddPiS_S_i)
        /*0008*/ 	.word	0x0000000c


	//----- nvinfo : EIATTR_FRAME_SIZE
	.align		4
.L_1:
        /*000c*/ 	.byte	0x04, 0x11
        /*000e*/ 	.short	(.L_3 - .L_2)
	.align		4
.L_2:
        /*0010*/ 	.word	index@(_Z6vecAddPiS_S_i)
        /*0014*/ 	.word	0x00000000


	//----- nvinfo : EIATTR_MIN_STACK_SIZE
	.align		4
.L_3:
        /*0018*/ 	.byte	0x04, 0x12
        /*001a*/ 	.short	(.L_5 - .L_4)
	.align		4
.L_4:
        /*001c*/ 	.word	index@(_Z6vecAddPiS_S_i)
        /*0020*/ 	.word	0x00000000
.L_5:


//--------------------- .nv.compat                --------------------------
	.section	.nv.compat,"",@"SHT_CUDA_COMPAT_INFO"
	.align	4
        /*0000*/ 	.byte	0x02, 0x09, 0x00, 0x00, 0x02, 0x02, 0x01, 0x00, 0x02, 0x05, 0x05, 0x00, 0x03, 0x07, 0x01, 0x01
        /*0010*/ 	.byte	0x02, 0x03, 0x00, 0x00, 0x02, 0x06, 0x01, 0x00, 0x04, 0x0b, 0x08, 0x00, 0x09, 0x00, 0x00, 0x00
        /*0020*/ 	.byte	0x00, 0x00, 0x00, 0x00


//--------------------- .nv.info._Z6vecAddPiS_S_i --------------------------
	.section	.nv.info._Z6vecAddPiS_S_i,"",@"SHT_CUDA_INFO"
	.sectionflags	@""
	.align	4


	//----- nvinfo : EIATTR_CUDA_API_VERSION
	.align		4
        /*0000*/ 	.byte	0x04, 0x37
        /*0002*/ 	.short	(.L_7 - .L_6)
.L_6:
        /*0004*/ 	.word	0x00000082


	//----- nvinfo : EIATTR_KPARAM_INFO
	.align		4
.L_7:
        /*0008*/ 	.byte	0x04, 0x17
        /*000a*/ 	.short	(.L_9 - .L_8)
.L_8:
        /*000c*/ 	.word	0x00000000
        /*0010*/ 	.short	0x0003
        /*0012*/ 	.short	0x0018
        /*0014*/ 	.byte	0x00, 0xf0, 0x11, 0x00


	//----- nvinfo : EIATTR_KPARAM_INFO
	.align		4
.L_9:
        /*0018*/ 	.byte	0x04, 0x17
        /*001a*/ 	.short	(.L_11 - .L_10)
.L_10:
        /*001c*/ 	.word	0x00000000
        /*0020*/ 	.short	0x0002
        /*0022*/ 	.short	0x0010
        /*0024*/ 	.byte	0x00, 0xf5, 0x21, 0x00


	//----- nvinfo : EIATTR_KPARAM_INFO
	.align		4
.L_11:
        /*0028*/ 	.byte	0x04, 0x17
        /*002a*/ 	.short	(.L_13 - .L_12)
.L_12:
        /*002c*/ 	.word	0x00000000
        /*0030*/ 	.short	0x0001
        /*0032*/ 	.short	0x0008
        /*0034*/ 	.byte	0x00, 0xf5, 0x21, 0x00


	//----- nvinfo : EIATTR_KPARAM_INFO
	.align		4
.L_13:
        /*0038*/ 	.byte	0x04, 0x17
        /*003a*/ 	.short	(.L_15 - .L_14)
.L_14:
        /*003c*/ 	.word	0x00000000
        /*0040*/ 	.short	0x0000
        /*0042*/ 	.short	0x0000
        /*0044*/ 	.byte	0x00, 0xf5, 0x21, 0x00


	//----- nvinfo : EIATTR_SPARSE_MMA_MASK
	.align		4
.L_15:
        /*0048*/ 	.byte	0x03, 0x50
        /*004a*/ 	.short	0x0000


	//----- nvinfo : EIATTR_MAXREG_COUNT
	.align		4
        /*004c*/ 	.byte	0x03, 0x1b
        /*004e*/ 	.short	0x00ff


	//----- nvinfo : EIATTR_MERCURY_ISA_VERSION
	.align		4
        /*0050*/ 	.byte	0x03, 0x5f
        /*0052*/ 	.short	0x0101


	//----- nvinfo : EIATTR_VRC_CTA_INIT_COUNT
	.align		4
        /*0054*/ 	.byte	0x02, 0x4a
	.zero		1
	.zero		1


	//----- nvinfo : EIATTR_EXIT_INSTR_OFFSETS
	.align		4
        /*0058*/ 	.byte	0x04, 0x1c
        /*005a*/ 	.short	(.L_17 - .L_16)


	//   ....[0]....
.L_16:
        /*005c*/ 	.word	0x00000070


	//   ....[1]....
        /*0060*/ 	.word	0x00000130


	//----- nvinfo : EIATTR_CBANK_PARAM_SIZE
	.align		4
.L_17:
        /*0064*/ 	.byte	0x03, 0x19
        /*0066*/ 	.short	0x001c


	//----- nvinfo : EIATTR_PARAM_CBANK
	.align		4
        /*0068*/ 	.byte	0x04, 0x0a
        /*006a*/ 	.short	(.L_19 - .L_18)
	.align		4
.L_18:
        /*006c*/ 	.word	index@(.nv.constant0._Z6vecAddPiS_S_i)
        /*0070*/ 	.short	0x0380
        /*0072*/ 	.short	0x001c


	//----- nvinfo : EIATTR_SW_WAR
	.align		4
.L_19:
        /*0074*/ 	.byte	0x04, 0x36
        /*0076*/ 	.short	(.L_21 - .L_20)
.L_20:
        /*0078*/ 	.word	0x00000008
.L_21:


//--------------------- .nv.callgraph             --------------------------
	.section	.nv.callgraph,"",@"SHT_CUDA_CALLGRAPH"
	.align	4
	.sectionentsize	8
	.align		4
        /*0000*/ 	.word	0x00000000
	.align		4
        /*0004*/ 	.word	0xffffffff
	.align		4
        /*0008*/ 	.word	0x00000000
	.align		4
        /*000c*/ 	.word	0xfffffffe
	.align		4
        /*0010*/ 	.word	0x00000000
	.align		4
        /*0014*/ 	.word	0xfffffffd
	.align		4
        /*0018*/ 	.word	0x00000000
	.align		4
        /*001c*/ 	.word	0xfffffffc


//--------------------- .text._Z6vecAddPiS_S_i    --------------------------
	.section	.text._Z6vecAddPiS_S_i,"ax",@progbits
	.align	128
        .global         _Z6vecAddPiS_S_i
        .type           _Z6vecAddPiS_S_i,@function
        .size           _Z6vecAddPiS_S_i,(.L_x_1 - _Z6vecAddPiS_S_i)
        .other          _Z6vecAddPiS_S_i,@"STO_CUDA_ENTRY STV_DEFAULT"
_Z6vecAddPiS_S_i:
.text._Z6vecAddPiS_S_i:
[----:B------:R-:W-:Y:S01]  /*0000*/  LDC R1, c[0x0][0x37c] ;  /* 0x0000df00ff017b82 */ /* 0x000fe20000000800 */
[----:B------:R-:W0:Y:S01]  /*0010*/  S2R R9, SR_TID.X ;  /* 0x0000000000097919 */ /* 0x000e220000002100 */
[----:B------:R-:W0:Y:S01]  /*0020*/  LDCU UR4, c[0x0][0x360] ;  /* 0x00006c00ff0477ac */ /* 0x000e220008000800 */
[----:B------:R-:W0:Y:S01]  /*0030*/  S2R R0, SR_CTAID.X ;  /* 0x0000000000007919 */ /* 0x000e220000002500 */
[----:B------:R-:W1:Y:S01]  /*0040*/  LDCU UR5, c[0x0][0x398] ;  /* 0x00007300ff0577ac */ /* 0x000e620008000800 */
[----:B0-----:R-:W-:-:S05]  /*0050*/  IMAD R9, R0, UR4, R9 ;  /* 0x0000000400097c24 */ /* 0x001fca000f8e0209 */
[----:B-1----:R-:W-:-:S13]  /*0060*/  ISETP.GE.AND P0, PT, R9, UR5, PT ;  /* 0x0000000509007c0c */ /* 0x002fda000bf06270 */
[----:B------:R-:W-:Y:S05]  /*0070*/  @P0 EXIT ;  /* 0x000000000000094d */ /* 0x000fea0003800000 */
[----:B------:R-:W0:Y:S01]  /*0080*/  LDC.64 R2, c[0x0][0x380] ;  /* 0x0000e000ff027b82 */ /* 0x000e220000000a00 */
[----:B------:R-:W1:Y:S07]  /*0090*/  LDCU.64 UR4, c[0x0][0x358] ;  /* 0x00006b00ff0477ac */ /* 0x000e6e0008000a00 */
[----:B------:R-:W2:Y:S08]  /*00a0*/  LDC.64 R4, c[0x0][0x388] ;  /* 0x0000e200ff047b82 */ /* 0x000eb00000000a00 */
[----:B------:R-:W3:Y:S01]  /*00b0*/  LDC.64 R6, c[0x0][0x390] ;  /* 0x0000e400ff067b82 */ /* 0x000ee20000000a00 */
[----:B0-----:R-:W-:-:S06]  /*00c0*/  IMAD.WIDE R2, R9, 0x4, R2 ;  /* 0x0000000409027825 */ /* 0x001fcc00078e0202 */
[----:B-1----:R-:W4:Y:S01]  /*00d0*/  LDG.E R2, desc[UR4][R2.64] ;  /* 0x0000000402027981 */ /* 0x002f22000c1e1900 */
[----:B--2---:R-:W-:-:S06]  /*00e0*/  IMAD.WIDE R4, R9, 0x4, R4 ;  /* 0x0000000409047825 */ /* 0x004fcc00078e0204 */
[----:B------:R-:W4:Y:S01]  /*00f0*/  LDG.E R5, desc[UR4][R4.64] ;  /* 0x0000000404057981 */ /* 0x000f22000c1e1900 */
[----:B---3--:R-:W-:Y:S01]  /*0100*/  IMAD.WIDE R6, R9, 0x4, R6 ;  /* 0x0000000409067825 */ /* 0x008fe200078e0206 */
[----:B----4-:R-:W-:-:S05]  /*0110*/  IADD3 R9, PT, PT, R2, R5, RZ ;  /* 0x0000000502097210 */ /* 0x010fca0007ffe0ff */
[----:B------:R-:W-:Y:S01]  /*0120*/  STG.E desc[UR4][R6.64], R9 ;  /* 0x0000000906007986 */ /* 0x000fe2000c101904 */
[----:B------:R-:W-:Y:S05]  /*0130*/  EXIT ;  /* 0x000000000000794d */ /* 0x000fea0003800000 */
.L_x_0:
[----:B------:R-:W-:-:S00]  /*0140*/  BRA `(.L_x_0) ;  /* 0xfffffffc00fc7947 */ /* 0x000fc0000383ffff */
[----:B------:R-:W-:-:S00]  /*0150*/  NOP ;  /* 0x0000000000007918 */ /* 0x000fc00000000000 */
        /* <DEDUP_REMOVED lines=10> */
.L_x_1:


//--------------------- .nv.shared.reserved.0     --------------------------
	.section	.nv.shared.reserved.0,"aw",@nobits
	.weak		__nv_reservedSMEM_offset_0_alias
	.size		__nv_reservedSMEM_offset_0_alias, 0, 64
	.other		__nv_reservedSMEM_offset_0_alias,@"STO_CUDA_RESERVED_SHARED STV_DEFAULT"
__nv_reservedSMEM_offset_0_alias:
	.zero		0
	.zero		64


//--------------------- .nv.constant0._Z6vecAddPiS_S_i --------------------------
	.section	.nv.constant0._Z6vecAddPiS_S_i,"a",@progbits
	.sectionflags	@""
	.align	4
.nv.constant0._Z6vecAddPiS_S_i:
	.zero		924


//--------------------- SYMBOLS --------------------------

	.type		.nv.reservedSmem.offset0,@object
	.size		.nv.reservedSmem.offset0,0x4
